//
// Generated by NVIDIA NVVM Compiler
//
// Compiler Build ID: CL-36424714
// Cuda compilation tools, release 13.0, V13.0.88
// Based on NVVM 20.0.0
//

.version 9.0
.target sm_100
.address_size 64

	// .globl	_Z6kernelPjjS_
.extern .func  (.param .b32 func_retval0) vprintf
(
	.param .b64 vprintf_param_0,
	.param .b64 vprintf_param_1
)
;
.global .align 1 .b8 $str[32] = {84, 72, 82, 69, 65, 68, 32, 78, 194, 176, 32, 37, 117, 32, 58, 32, 83, 111, 109, 109, 101, 32, 97, 118, 97, 110, 116, 32, 37, 117, 10};
.global .align 1 .b8 $str$1[38] = {84, 72, 82, 69, 65, 68, 32, 78, 194, 176, 32, 37, 117, 32, 58, 32, 69, 108, 101, 109, 32, 100, 117, 32, 118, 101, 99, 116, 101, 117, 114, 32, 58, 32, 37, 117, 10};
.global .align 1 .b8 $str$2[35] = {84, 72, 82, 69, 65, 68, 32, 78, 194, 176, 32, 37, 117, 32, 58, 32, 83, 111, 109, 109, 101, 32, 97, 99, 116, 117, 101, 108, 108, 101, 32, 37, 117, 10};

.visible .entry _Z6kernelPjjS_(
	.param .u64 .ptr .align 1 _Z6kernelPjjS__param_0,
	.param .u32 _Z6kernelPjjS__param_1,
	.param .u64 .ptr .align 1 _Z6kernelPjjS__param_2
)
{
	.local .align 8 .b8 	__local_depot0[8];
	.reg .b64 	%SP;
	.reg .b64 	%SPL;
	.reg .pred 	%p<8>;
	.reg .b32 	%r<21>;
	.reg .b64 	%rd<19>;

	mov.u64 	%SPL, __local_depot0;
	cvta.local.u64 	%SP, %SPL;
	ld.param.u64 	%rd5, [_Z6kernelPjjS__param_0];
	ld.param.u32 	%r4, [_Z6kernelPjjS__param_1];
	ld.param.u64 	%rd6, [_Z6kernelPjjS__param_2];
	cvta.to.global.u64 	%rd1, %rd5;
	cvta.to.global.u64 	%rd2, %rd6;
	add.u64 	%rd7, %SP, 0;
	add.u64 	%rd3, %SPL, 0;
	mov.u32 	%r1, %tid.x;
	setp.ge.u32 	%p2, %r1, %r4;
	setp.lt.u32 	%p3, %r4, 2;
	or.pred  	%p4, %p2, %p3;
	@%p4 bra 	$L__BB0_5;
	and.b32  	%r6, %r1, 1;
	setp.eq.b32 	%p1, %r6, 1;
	mul.wide.u32 	%rd8, %r1, 4;
	add.s64 	%rd4, %rd1, %rd8;
	mov.b32 	%r20, 1;
	mov.u64 	%rd9, $str;
$L__BB0_2:
	setp.ne.s32 	%p5, %r20, 0;
	and.pred  	%p6, %p5, %p1;
	@%p6 bra 	$L__BB0_4;
	ld.global.u32 	%r7, [%rd2];
	st.local.v2.u32 	[%rd3], {%r1, %r7};
	cvta.global.u64 	%rd10, %rd9;
	{ // callseq 0, 0
	.param .b64 param0;
	st.param.b64 	[param0], %rd10;
	.param .b64 param1;
	st.param.b64 	[param1], %rd7;
	.param .b32 retval0;
	call.uni (retval0), 
	vprintf, 
	(
	param0, 
	param1
	);
	ld.param.b32 	%r8, [retval0];
	} // callseq 0
	ld.global.u32 	%r10, [%rd4];
	st.local.v2.u32 	[%rd3], {%r1, %r10};
	mov.u64 	%rd12, $str$1;
	cvta.global.u64 	%rd13, %rd12;
	{ // callseq 1, 0
	.param .b64 param0;
	st.param.b64 	[param0], %rd13;
	.param .b64 param1;
	st.param.b64 	[param1], %rd7;
	.param .b32 retval0;
	call.uni (retval0), 
	vprintf, 
	(
	param0, 
	param1
	);
	ld.param.b32 	%r11, [retval0];
	} // callseq 1
	add.s32 	%r13, %r20, %r1;
	mul.wide.u32 	%rd14, %r13, 4;
	add.s64 	%rd15, %rd1, %rd14;
	ld.global.u32 	%r14, [%rd15];
	ld.global.u32 	%r15, [%rd4];
	add.s32 	%r16, %r15, %r14;
	st.global.u32 	[%rd4], %r16;
$L__BB0_4:
	bar.sync 	0;
	shl.b32 	%r20, %r20, 1;
	setp.lt.u32 	%p7, %r20, %r4;
	@%p7 bra 	$L__BB0_2;
$L__BB0_5:
	ld.global.u32 	%r17, [%rd2];
	st.local.v2.u32 	[%rd3], {%r1, %r17};
	mov.u64 	%rd16, $str$2;
	cvta.global.u64 	%rd17, %rd16;
	{ // callseq 2, 0
	.param .b64 param0;
	st.param.b64 	[param0], %rd17;
	.param .b64 param1;
	st.param.b64 	[param1], %rd7;
	.param .b32 retval0;
	call.uni (retval0), 
	vprintf, 
	(
	param0, 
	param1
	);
	ld.param.b32 	%r18, [retval0];
	} // callseq 2
	ret;

}


// ===== COMPILED SASS (sm_100) =====

	.target	sm_100

	.elftype	@"ET_EXEC"


//--------------------- .note.nv.tkinfo           --------------------------
	.section	.note.nv.tkinfo,"",@"SHT_NOTE"
	.sectionflags	@"SHF_NOTE_NV_TKINFO"
	.tkinfo
        /*0018*/ 	.word	0x00000002
        /*0030*/ 	.string	""
        /*0030*/ 	.string	"ptxas"
        /*0030*/ 	.string	"Cuda compilation tools, release 13.0, V13.0.88"
        /*0030*/ 	.string	"Build cuda_13.0.r13.0/compiler.36424714_0"
        /*0030*/ 	.string	"-arch sm_100 -m 64 "



//--------------------- .note.nv.cuinfo           --------------------------
	.section	.note.nv.cuinfo,"",@"SHT_NOTE"
	.sectionflags	@"SHF_NOTE_NV_CUINFO"
        /*0018*/ 	.short	0x0002
        /*001a*/ 	.short	0x0064
        /*001c*/ 	.short	0x0082
	.zero		2


//--------------------- .nv.info                  --------------------------
	.section	.nv.info,"",@"SHT_CUDA_INFO"
	.align	4


	//----- nvinfo : EIATTR_REGCOUNT
	.align		4
        /*0000*/ 	.byte	0x04, 0x2f
        /*0002*/ 	.short	(.L_4 - .L_3)
	.align		4
.L_3:
        /*0004*/ 	.word	index@(_Z6kernelPjjS_)
        /*0008*/ 	.word	0x0000001b


	//----- nvinfo : EIATTR_FRAME_SIZE
	.align		4
.L_4:
        /*000c*/ 	.byte	0x04, 0x11
        /*000e*/ 	.short	(.L_6 - .L_5)
	.align		4
.L_5:
        /*0010*/ 	.word	index@(_Z6kernelPjjS_)
        /*0014*/ 	.word	0x00000008


	//----- nvinfo : EIATTR_MIN_STACK_SIZE
	.align		4
.L_6:
        /*0018*/ 	.byte	0x04, 0x12
        /*001a*/ 	.short	(.L_8 - .L_7)
	.align		4
.L_7:
        /*001c*/ 	.word	index@(_Z6kernelPjjS_)
        /*0020*/ 	.word	0x00000008
.L_8:


//--------------------- .nv.compat                --------------------------
	.section	.nv.compat,"",@"SHT_CUDA_COMPAT_INFO"
	.align	4
        /*0000*/ 	.byte	0x02, 0x09, 0x00, 0x00, 0x02, 0x02, 0x01, 0x00, 0x02, 0x05, 0x05, 0x00, 0x03, 0x07, 0x01, 0x01
        /*0010*/ 	.byte	0x02, 0x03, 0x00, 0x00, 0x02, 0x06, 0x01, 0x00, 0x04, 0x0b, 0x08, 0x00, 0x09, 0x00, 0x00, 0x00
        /*0020*/ 	.byte	0x00, 0x00, 0x00, 0x00


//--------------------- .nv.info._Z6kernelPjjS_   --------------------------
	.section	.nv.info._Z6kernelPjjS_,"",@"SHT_CUDA_INFO"
	.sectionflags	@""
	.align	4


	//----- nvinfo : EIATTR_CUDA_API_VERSION
	.align		4
        /*0000*/ 	.byte	0x04, 0x37
        /*0002*/ 	.short	(.L_10 - .L_9)
.L_9:
        /*0004*/ 	.word	0x00000082


	//----- nvinfo : EIATTR_KPARAM_INFO
	.align		4
.L_10:
        /*0008*/ 	.byte	0x04, 0x17
        /*000a*/ 	.short	(.L_12 - .L_11)
.L_11:
        /*000c*/ 	.word	0x00000000
        /*0010*/ 	.short	0x0002
        /*0012*/ 	.short	0x0010
        /*0014*/ 	.byte	0x00, 0xf5, 0x21, 0x00


	//----- nvinfo : EIATTR_KPARAM_INFO
	.align		4
.L_12:
        /*0018*/ 	.byte	0x04, 0x17
        /*001a*/ 	.short	(.L_14 - .L_13)
.L_13:
        /*001c*/ 	.word	0x00000000
        /*0020*/ 	.short	0x0001
        /*0022*/ 	.short	0x0008
        /*0024*/ 	.byte	0x00, 0xf0, 0x11, 0x00


	//----- nvinfo : EIATTR_KPARAM_INFO
	.align		4
.L_14:
        /*0028*/ 	.byte	0x04, 0x17
        /*002a*/ 	.short	(.L_16 - .L_15)
.L_15:
        /*002c*/ 	.word	0x00000000
        /*0030*/ 	.short	0x0000
        /*0032*/ 	.short	0x0000
        /*0034*/ 	.byte	0x00, 0xf5, 0x21, 0x00


	//----- nvinfo : EIATTR_SPARSE_MMA_MASK
	.align		4
.L_16:
        /*0038*/ 	.byte	0x03, 0x50
        /*003a*/ 	.short	0x0000


	//----- nvinfo : EIATTR_MAXREG_COUNT
	.align		4
        /*003c*/ 	.byte	0x03, 0x1b
        /*003e*/ 	.short	0x00ff


	//----- nvinfo : EIATTR_NUM_BARRIERS
	.align		4
        /*0040*/ 	.byte	0x02, 0x4c
        /*0042*/ 	.byte	0x01
	.zero		1


	//----- nvinfo : EIATTR_EXTERNS
	.align		4
        /*0044*/ 	.byte	0x04, 0x0f
        /*0046*/ 	.short	(.L_18 - .L_17)


	//   ....[0]....
	.align		4
.L_17:
        /*0048*/ 	.word	index@(vprintf)


	//----- nvinfo : EIATTR_MERCURY_ISA_VERSION
	.align		4
.L_18:
        /*004c*/ 	.byte	0x03, 0x5f
        /*004e*/ 	.short	0x0101


	//----- nvinfo : EIATTR_VRC_CTA_INIT_COUNT
	.align		4
        /*0050*/ 	.byte	0x02, 0x4a
	.zero		1
	.zero		1


	//----- nvinfo : EIATTR_SYSCALL_OFFSETS
	.align		4
        /*0054*/ 	.byte	0x04, 0x46
        /*0056*/ 	.short	(.L_20 - .L_19)


	//   ....[0]....
.L_19:
        /*0058*/ 	.word	0x00000210


	//   ....[1]....
        /*005c*/ 	.word	0x000002b0


	//   ....[2]....
        /*0060*/ 	.word	0x00000440


	//----- nvinfo : EIATTR_EXIT_INSTR_OFFSETS
	.align		4
.L_20:
        /*0064*/ 	.byte	0x04, 0x1c
        /*0066*/ 	.short	(.L_22 - .L_21)


	//   ....[0]....
.L_21:
        /*0068*/ 	.word	0x00000450


	//----- nvinfo : EIATTR_CRS_STACK_SIZE
	.align		4
.L_22:
        /*006c*/ 	.byte	0x04, 0x1e
        /*006e*/ 	.short	(.L_24 - .L_23)
.L_23:
        /*0070*/ 	.word	0x00000000


	//----- nvinfo : EIATTR_CBANK_PARAM_SIZE
	.align		4
.L_24:
        /*0074*/ 	.byte	0x03, 0x19
        /*0076*/ 	.short	0x0018


	//----- nvinfo : EIATTR_PARAM_CBANK
	.align		4
        /*0078*/ 	.byte	0x04, 0x0a
        /*007a*/ 	.short	(.L_26 - .L_25)
	.align		4
.L_25:
        /*007c*/ 	.word	index@(.nv.constant0._Z6kernelPjjS_)
        /*0080*/ 	.short	0x0380
        /*0082*/ 	.short	0x0018


	//----- nvinfo : EIATTR_SW_WAR
	.align		4
.L_26:
        /*0084*/ 	.byte	0x04, 0x36
        /*0086*/ 	.short	(.L_28 - .L_27)
.L_27:
        /*0088*/ 	.word	0x00000008
.L_28:


//--------------------- .nv.callgraph             --------------------------
	.section	.nv.callgraph,"",@"SHT_CUDA_CALLGRAPH"
	.align	4
	.sectionentsize	8
	.align		4
        /*0000*/ 	.word	0x00000000
	.align		4
        /*0004*/ 	.word	0xffffffff
	.align		4
        /*0008*/ 	.word	index@(_Z6kernelPjjS_)
	.align		4
        /*000c*/ 	.word	index@(vprintf)
	.align		4
        /*0010*/ 	.word	0x00000000
	.align		4
        /*0014*/ 	.word	0xfffffffe
	.align		4
        /*0018*/ 	.word	0x00000000
	.align		4
        /*001c*/ 	.word	0xfffffffd
	.align		4
        /*0020*/ 	.word	0x00000000
	.align		4
        /*0024*/ 	.word	0xfffffffc


//--------------------- .nv.constant4             --------------------------
	.section	.nv.constant4,"a",@progbits
	.align	8
	.align		8
.nv.constant4:
        /*0000*/ 	.dword	vprintf
	.align		8
        /*0008*/ 	.dword	$str
	.align		8
        /*0010*/ 	.dword	$str$1
	.align		8
        /*0018*/ 	.dword	$str$2


//--------------------- .text._Z6kernelPjjS_      --------------------------
	.section	.text._Z6kernelPjjS_,"ax",@progbits
	.align	128
        .global         _Z6kernelPjjS_
        .type           _Z6kernelPjjS_,@function
        .size           _Z6kernelPjjS_,(.L_x_7 - _Z6kernelPjjS_)
        .other          _Z6kernelPjjS_,@"STO_CUDA_ENTRY STV_DEFAULT"
_Z6kernelPjjS_:
.text._Z6kernelPjjS_:
[----:B------:R-:W0:Y:S01]  /*0000*/  LDC R1, c[0x0][0x37c] ;  /* 0x0000df00ff017b82 */ /* 0x000e220000000800 */
[----:B------:R-:W1:Y:S07]  /*0010*/  S2R R2, SR_TID.X ;  /* 0x0000000000027919 */ /* 0x000e6e0000002100 */
[----:B------:R-:W2:Y:S01]  /*0020*/  LDC R3, c[0x0][0x388] ;  /* 0x0000e200ff037b82 */ /* 0x000ea20000000800 */
[----:B------:R-:W3:Y:S01]  /*0030*/  LDCU UR4, c[0x0][0x2f8] ;  /* 0x00005f00ff0477ac */ /* 0x000ee20008000800 */
[----:B0-----:R-:W-:Y:S01]  /*0040*/  VIADD R1, R1, 0xfffffff8 ;  /* 0xfffffff801017836 */ /* 0x001fe20000000000 */
[----:B------:R-:W0:Y:S01]  /*0050*/  LDCU UR5, c[0x0][0x2fc] ;  /* 0x00005f80ff0577ac */ /* 0x000e220008000800 */
[----:B------:R-:W4:Y:S01]  /*0060*/  LDCU.64 UR36, c[0x0][0x358] ;  /* 0x00006b00ff2477ac */ /* 0x000f220008000a00 */
[----:B------:R-:W4:Y:S02]  /*0070*/  LDCU UR38, c[0x0][0x388] ;  /* 0x00007100ff2677ac */ /* 0x000f240008000800 */
[----:B---3--:R-:W-:-:S02]  /*0080*/  IADD3 R19, P1, PT, R1, UR4, RZ ;  /* 0x0000000401137c10 */ /* 0x008fc4000ff3e0ff */
[----:B--2---:R-:W-:-:S03]  /*0090*/  ISETP.GE.U32.AND P0, PT, R3, 0x2, PT ;  /* 0x000000020300780c */ /* 0x004fc60003f06070 */
[----:B0-----:R-:W-:Y:S01]  /*00a0*/  IMAD.X R18, RZ, RZ, UR5, P1 ;  /* 0x00000005ff127e24 */ /* 0x001fe200088e06ff */
[----:B-1----:R-:W-:-:S13]  /*00b0*/  ISETP.GE.U32.OR P0, PT, R2, R3, !P0 ;  /* 0x000000030200720c */ /* 0x002fda0004706470 */
[----:B----4-:R-:W-:Y:S05]  /*00c0*/  @P0 BRA `(.L_x_0) ;  /* 0x0000000000ac0947 */ /* 0x010fea0003800000 */
[----:B------:R-:W0:Y:S01]  /*00d0*/  LDC.64 R16, c[0x0][0x380] ;  /* 0x0000e000ff107b82 */ /* 0x000e220000000a00 */
[----:B------:R-:W-:Y:S01]  /*00e0*/  LOP3.LUT R24, R2, 0x1, RZ, 0xc0, !PT ;  /* 0x0000000102187812 */ /* 0x000fe200078ec0ff */
[----:B------:R-:W-:-:S03]  /*00f0*/  IMAD.MOV.U32 R23, RZ, RZ, 0x1 ;  /* 0x00000001ff177424 */ /* 0x000fc600078e00ff */
[----:B------:R-:W-:-:S04]  /*0100*/  ISETP.NE.U32.AND P0, PT, R24, 0x1, PT ;  /* 0x000000011800780c */ /* 0x000fc80003f05070 */
[----:B------:R-:W-:Y:S01]  /*0110*/  P2R R0, PR, RZ, 0x1 ;  /* 0x00000001ff007803 */ /* 0x000fe20000000000 */
[----:B0-----:R-:W-:-:S08]  /*0120*/  IMAD.WIDE.U32 R16, R2, 0x4, R16 ;  /* 0x0000000402107825 */ /* 0x001fd000078e0010 */
.L_x_4:
[----:B------:R-:W-:Y:S02]  /*0130*/  ISETP.NE.U32.AND P1, PT, R24, 0x1, PT ;  /* 0x000000011800780c */ /* 0x000fe40003f25070 */
[----:B------:R-:W-:-:S13]  /*0140*/  ISETP.NE.AND P0, PT, R23, RZ, PT ;  /* 0x000000ff1700720c */ /* 0x000fda0003f05270 */
[----:B0-----:R-:W-:Y:S05]  /*0150*/  @!P1 BRA P0, `(.L_x_1) ;  /* 0x0000000000749947 */ /* 0x001fea0000000000 */
[----:B------:R-:W0:Y:S01]  /*0160*/  LDC.64 R10, c[0x0][0x390] ;  /* 0x0000e400ff0a7b82 */ /* 0x000e220000000a00 */
[----:B------:R-:W-:Y:S01]  /*0170*/  MOV R22, 0x0 ;  /* 0x0000000000167802 */ /* 0x000fe20000000f00 */
[----:B------:R-:W1:Y:S01]  /*0180*/  LDCU.64 UR4, c[0x4][0x8] ;  /* 0x01000100ff0477ac */ /* 0x000e620008000a00 */
[----:B0-----:R-:W2:Y:S05]  /*0190*/  LDG.E R3, desc[UR36][R10.64] ;  /* 0x000000240a037981 */ /* 0x001eaa000c1e1900 */
[----:B------:R0:W3:Y:S01]  /*01a0*/  LDC.64 R8, c[0x4][R22] ;  /* 0x0100000016087b82 */ /* 0x0000e20000000a00 */
[----:B-1----:R-:W-:Y:S01]  /*01b0*/  MOV R4, UR4 ;  /* 0x0000000400047c02 */ /* 0x002fe20008000f00 */
[----:B------:R-:W-:-:S02]  /*01c0*/  IMAD.U32 R5, RZ, RZ, UR5 ;  /* 0x00000005ff057e24 */ /* 0x000fc4000f8e00ff */
[----:B------:R-:W-:Y:S02]  /*01d0*/  IMAD.MOV.U32 R6, RZ, RZ, R19 ;  /* 0x000000ffff067224 */ /* 0x000fe400078e0013 */
[----:B------:R-:W-:Y:S01]  /*01e0*/  IMAD.MOV.U32 R7, RZ, RZ, R18 ;  /* 0x000000ffff077224 */ /* 0x000fe200078e0012 */
[----:B--23--:R0:W-:Y:S06]  /*01f0*/  STL.64 [R1], R2 ;  /* 0x0000000201007387 */ /* 0x00c1ec0000100a00 */
[----:B------:R-:W-:-:S07]  /*0200*/  LEPC R20, `(.L_x_2) ;  /* 0x000000001014794e */ /* 0x000fce0000000000 */
[----:B0-----:R-:W-:Y:S05]  /*0210*/  CALL.ABS.NOINC R8 ;  /* 0x0000000008007343 */ /* 0x001fea0003c00000 */
.L_x_2:
[----:B------:R-:W2:Y:S01]  /*0220*/  LDG.E R3, desc[UR36][R16.64] ;  /* 0x0000002410037981 */ /* 0x000ea2000c1e1900 */
[----:B------:R0:W1:Y:S01]  /*0230*/  LDC.64 R8, c[0x4][R22] ;  /* 0x0100000016087b82 */ /* 0x0000620000000a00 */
[----:B------:R-:W3:Y:S01]  /*0240*/  LDCU.64 UR4, c[0x4][0x10] ;  /* 0x01000200ff0477ac */ /* 0x000ee20008000a00 */
[----:B------:R-:W-:Y:S02]  /*0250*/  IMAD.MOV.U32 R6, RZ, RZ, R19 ;  /* 0x000000ffff067224 */ /* 0x000fe400078e0013 */
[----:B------:R-:W-:Y:S01]  /*0260*/  IMAD.MOV.U32 R7, RZ, RZ, R18 ;  /* 0x000000ffff077224 */ /* 0x000fe200078e0012 */
[----:B---3--:R-:W-:Y:S01]  /*0270*/  MOV R4, UR4 ;  /* 0x0000000400047c02 */ /* 0x008fe20008000f00 */
[----:B------:R-:W-:Y:S01]  /*0280*/  IMAD.U32 R5, RZ, RZ, UR5 ;  /* 0x00000005ff057e24 */ /* 0x000fe2000f8e00ff */
[----:B-12---:R0:W-:Y:S06]  /*0290*/  STL.64 [R1], R2 ;  /* 0x0000000201007387 */ /* 0x0061ec0000100a00 */
[----:B------:R-:W-:-:S07]  /*02a0*/  LEPC R20, `(.L_x_3) ;  /* 0x000000001014794e */ /* 0x000fce0000000000 */
[----:B0-----:R-:W-:Y:S05]  /*02b0*/  CALL.ABS.NOINC R8 ;  /* 0x0000000008007343 */ /* 0x001fea0003c00000 */
.L_x_3:
[----:B------:R-:W0:Y:S01]  /*02c0*/  LDC.64 R4, c[0x0][0x380] ;  /* 0x0000e000ff047b82 */ /* 0x000e220000000a00 */
[----:B------:R-:W-:-:S05]  /*02d0*/  IADD3 R3, PT, PT, R2, R23, RZ ;  /* 0x0000001702037210 */ /* 0x000fca0007ffe0ff */
[----:B0-----:R-:W-:Y:S02]  /*02e0*/  IMAD.WIDE.U32 R4, R3, 0x4, R4 ;  /* 0x0000000403047825 */ /* 0x001fe400078e0004 */
[----:B------:R-:W2:Y:S04]  /*02f0*/  LDG.E R3, desc[UR36][R16.64] ;  /* 0x0000002410037981 */ /* 0x000ea8000c1e1900 */
[----:B------:R-:W2:Y:S02]  /*0300*/  LDG.E R4, desc[UR36][R4.64] ;  /* 0x0000002404047981 */ /* 0x000ea4000c1e1900 */
[----:B--2---:R-:W-:-:S05]  /*0310*/  IMAD.IADD R3, R4, 0x1, R3 ;  /* 0x0000000104037824 */ /* 0x004fca00078e0203 */
[----:B------:R0:W-:Y:S02]  /*0320*/  STG.E desc[UR36][R16.64], R3 ;  /* 0x0000000310007986 */ /* 0x0001e4000c101924 */
.L_x_1:
[----:B------:R-:W-:Y:S01]  /*0330*/  IMAD.SHL.U32 R23, R23, 0x2, RZ ;  /* 0x0000000217177824 */ /* 0x000fe200078e00ff */
[----:B------:R-:W-:Y:S05]  /*0340*/  WARPSYNC.ALL ;  /* 0x0000000000007948 */ /* 0x000fea0003800000 */
[----:B------:R-:W-:Y:S01]  /*0350*/  BAR.SYNC.DEFER_BLOCKING 0x0 ;  /* 0x0000000000007b1d */ /* 0x000fe20000010000 */
[----:B------:R-:W-:-:S13]  /*0360*/  ISETP.GE.U32.AND P0, PT, R23, UR38, PT ;  /* 0x0000002617007c0c */ /* 0x000fda000bf06070 */
[----:B------:R-:W-:Y:S05]  /*0370*/  @!P0 BRA `(.L_x_4) ;  /* 0xfffffffc006c8947 */ /* 0x000fea000383ffff */
.L_x_0:
[----:B------:R-:W1:Y:S01]  /*0380*/  LDC.64 R8, c[0x0][0x390] ;  /* 0x0000e400ff087b82 */ /* 0x000e620000000a00 */
[----:B------:R-:W-:Y:S01]  /*0390*/  MOV R10, R2 ;  /* 0x00000002000a7202 */ /* 0x000fe20000000f00 */
[----:B------:R-:W2:Y:S01]  /*03a0*/  LDCU.64 UR4, c[0x4][0x18] ;  /* 0x01000300ff0477ac */ /* 0x000ea20008000a00 */
[----:B-1----:R-:W3:Y:S01]  /*03b0*/  LDG.E R11, desc[UR36][R8.64] ;  /* 0x00000024080b7981 */ /* 0x002ee2000c1e1900 */
[----:B------:R-:W-:Y:S01]  /*03c0*/  MOV R0, 0x0 ;  /* 0x0000000000007802 */ /* 0x000fe20000000f00 */
[----:B--2---:R-:W-:Y:S01]  /*03d0*/  IMAD.U32 R4, RZ, RZ, UR4 ;  /* 0x00000004ff047e24 */ /* 0x004fe2000f8e00ff */
[----:B------:R-:W-:Y:S01]  /*03e0*/  MOV R6, R19 ;  /* 0x0000001300067202 */ /* 0x000fe20000000f00 */
[----:B------:R-:W-:Y:S01]  /*03f0*/  IMAD.U32 R5, RZ, RZ, UR5 ;  /* 0x00000005ff057e24 */ /* 0x000fe2000f8e00ff */
[----:B0-----:R0:W1:Y:S01]  /*0400*/  LDC.64 R2, c[0x4][R0] ;  /* 0x0100000000027b82 */ /* 0x0010620000000a00 */
[----:B------:R-:W-:Y:S01]  /*0410*/  IMAD.MOV.U32 R7, RZ, RZ, R18 ;  /* 0x000000ffff077224 */ /* 0x000fe200078e0012 */
[----:B-1-3--:R0:W-:Y:S06]  /*0420*/  STL.64 [R1], R10 ;  /* 0x0000000a01007387 */ /* 0x00a1ec0000100a00 */
[----:B------:R-:W-:-:S07]  /*0430*/  LEPC R20, `(.L_x_5) ;  /* 0x000000001014794e */ /* 0x000fce0000000000 */
[----:B0-----:R-:W-:Y:S05]  /*0440*/  CALL.ABS.NOINC R2 ;  /* 0x0000000002007343 */ /* 0x001fea0003c00000 */
.L_x_5:
[----:B------:R-:W-:Y:S05]  /*0450*/  EXIT ;  /* 0x000000000000794d */ /* 0x000fea0003800000 */
.L_x_6:
[----:B------:R-:W-:-:S00]  /*0460*/  BRA `(.L_x_6) ;  /* 0xfffffffc00fc7947 */ /* 0x000fc0000383ffff */
[----:B------:R-:W-:-:S00]  /*0470*/  NOP ;  /* 0x0000000000007918 */ /* 0x000fc00000000000 */
        /* <DEDUP_REMOVED lines=8> */
.L_x_7:


//--------------------- .nv.global.init           --------------------------
	.section	.nv.global.init,"aw",@progbits
.nv.global.init:
	.type		$str,@object
	.size		$str,($str$2 - $str)
$str:
        /*0000*/ 	.byte	0x54, 0x48, 0x52, 0x45, 0x41, 0x44, 0x20, 0x4e, 0xc2, 0xb0, 0x20, 0x25, 0x75, 0x20, 0x3a, 0x20
        /*0010*/ 	.byte	0x53, 0x6f, 0x6d, 0x6d, 0x65, 0x20, 0x61, 0x76, 0x61, 0x6e, 0x74, 0x20, 0x25, 0x75, 0x0a, 0x00
	.type		$str$2,@object
	.size		$str$2,($str$1 - $str$2)
$str$2:
        /*0020*/ 	.byte	0x54, 0x48, 0x52, 0x45, 0x41, 0x44, 0x20, 0x4e, 0xc2, 0xb0, 0x20, 0x25, 0x75, 0x20, 0x3a, 0x20
        /*0030*/ 	.byte	0x53, 0x6f, 0x6d, 0x6d, 0x65, 0x20, 0x61, 0x63, 0x74, 0x75, 0x65, 0x6c, 0x6c, 0x65, 0x20, 0x25
        /*0040*/ 	.byte	0x75, 0x0a, 0x00
	.type		$str$1,@object
	.size		$str$1,(.L_1 - $str$1)
$str$1:
        /*0043*/ 	.byte	0x54, 0x48, 0x52, 0x45, 0x41, 0x44, 0x20, 0x4e, 0xc2, 0xb0, 0x20, 0x25, 0x75, 0x20, 0x3a, 0x20
        /*0053*/ 	.byte	0x45, 0x6c, 0x65, 0x6d, 0x20, 0x64, 0x75, 0x20, 0x76, 0x65, 0x63, 0x74, 0x65, 0x75, 0x72, 0x20
        /*0063*/ 	.byte	0x3a, 0x20, 0x25, 0x75, 0x0a, 0x00
.L_1:


//--------------------- .nv.shared.reserved.0     --------------------------
	.section	.nv.shared.reserved.0,"aw",@nobits
	.weak		__nv_reservedSMEM_offset_0_alias
	.size		__nv_reservedSMEM_offset_0_alias, 0, 64
	.other		__nv_reservedSMEM_offset_0_alias,@"STO_CUDA_RESERVED_SHARED STV_DEFAULT"
__nv_reservedSMEM_offset_0_alias:
	.zero		0
	.zero		64


//--------------------- .nv.constant0._Z6kernelPjjS_ --------------------------
	.section	.nv.constant0._Z6kernelPjjS_,"a",@progbits
	.sectionflags	@""
	.align	4
.nv.constant0._Z6kernelPjjS_:
	.zero		920


//--------------------- SYMBOLS --------------------------

	.type		.nv.reservedSmem.offset0,@object
	.size		.nv.reservedSmem.offset0,0x4
	.type		vprintf,@function
